	.headerflags	@"EF_CUDA_TEXMODE_UNIFIED EF_CUDA_64BIT_ADDRESS EF_CUDA_ACCELERATORS EF_CUDA_SM90 EF_CUDA_VIRTUAL_SM(EF_CUDA_SM90)"
	.elftype	@"ET_EXEC"


//--------------------- .nv.info                  --------------------------
	.section	.nv.info,"",@"SHT_CUDA_INFO"
	.align	4


	//----- nvinfo : EIATTR_REGCOUNT
	.align		4
        /*0000*/ 	.byte	0x04, 0x2f
        /*0002*/ 	.short	(.L_1 - .L_0)
	.align		4
.L_0:
        /*0004*/ 	.word	index@(triton_poi_fused_max_pool2d_with_indices_11)
        /*0008*/ 	.word	0x00000018


	//----- nvinfo : EIATTR_MIN_STACK_SIZE
	.align		4
.L_1:
        /*000c*/ 	.byte	0x04, 0x12
        /*000e*/ 	.short	(.L_3 - .L_2)
	.align		4
.L_2:
        /*0010*/ 	.word	index@(triton_poi_fused_max_pool2d_with_indices_11)
        /*0014*/ 	.word	0x00000000


	//----- nvinfo : EIATTR_FRAME_SIZE
	.align		4
.L_3:
        /*0018*/ 	.byte	0x04, 0x11
        /*001a*/ 	.short	(.L_5 - .L_4)
	.align		4
.L_4:
        /*001c*/ 	.word	index@(triton_poi_fused_max_pool2d_with_indices_11)
        /*0020*/ 	.word	0x00000000


	//----- nvinfo : EIATTR_MIN_STACK_SIZE
	.align		4
.L_5:
        /*0024*/ 	.byte	0x04, 0x12
        /*0026*/ 	.short	(.L_7 - .L_6)
	.align		4
.L_6:
        /*0028*/ 	.word	index@(triton_poi_fused_max_pool2d_with_indices_11)
        /*002c*/ 	.word	0x00000000
.L_7:


//--------------------- .nv.info.triton_poi_fused_max_pool2d_with_indices_11 --------------------------
	.section	.nv.info.triton_poi_fused_max_pool2d_with_indices_11,"",@"SHT_CUDA_INFO"
	.sectionflags	@""
	.align	4


	//----- nvinfo : EIATTR_CUDA_API_VERSION
	.align		4
        /*0000*/ 	.byte	0x04, 0x37
        /*0002*/ 	.short	(.L_9 - .L_8)
.L_8:
        /*0004*/ 	.word	0x0000007c


	//----- nvinfo : EIATTR_KPARAM_INFO
	.align		4
.L_9:
        /*0008*/ 	.byte	0x04, 0x17
        /*000a*/ 	.short	(.L_11 - .L_10)
.L_10:
        /*000c*/ 	.word	0x00000000
        /*0010*/ 	.short	0x0003
        /*0012*/ 	.short	0x0018
        /*0014*/ 	.byte	0x00, 0xf0, 0x11, 0x00


	//----- nvinfo : EIATTR_KPARAM_INFO
	.align		4
.L_11:
        /*0018*/ 	.byte	0x04, 0x17
        /*001a*/ 	.short	(.L_13 - .L_12)
.L_12:
        /*001c*/ 	.word	0x00000000
        /*0020*/ 	.short	0x0002
        /*0022*/ 	.short	0x0010
        /*0024*/ 	.byte	0x00, 0xf4, 0x21, 0x00


	//----- nvinfo : EIATTR_KPARAM_INFO
	.align		4
.L_13:
        /*0028*/ 	.byte	0x04, 0x17
        /*002a*/ 	.short	(.L_15 - .L_14)
.L_14:
        /*002c*/ 	.word	0x00000000
        /*0030*/ 	.short	0x0001
        /*0032*/ 	.short	0x0008
        /*0034*/ 	.byte	0x00, 0xf4, 0x21, 0x00


	//----- nvinfo : EIATTR_KPARAM_INFO
	.align		4
.L_15:
        /*0038*/ 	.byte	0x04, 0x17
        /*003a*/ 	.short	(.L_17 - .L_16)
.L_16:
        /*003c*/ 	.word	0x00000000
        /*0040*/ 	.short	0x0000
        /*0042*/ 	.short	0x0000
        /*0044*/ 	.byte	0x00, 0xf4, 0x21, 0x00


	//----- nvinfo : EIATTR_SPARSE_MMA_MASK
	.align		4
.L_17:
        /*0048*/ 	.byte	0x03, 0x50
        /*004a*/ 	.short	0x0000


	//----- nvinfo : EIATTR_MAXREG_COUNT
	.align		4
        /*004c*/ 	.byte	0x03, 0x1b
        /*004e*/ 	.short	0x00ff


	//----- nvinfo : EIATTR_EXIT_INSTR_OFFSETS
	.align		4
        /*0050*/ 	.byte	0x04, 0x1c
        /*0052*/ 	.short	(.L_19 - .L_18)


	//   ....[0]....
.L_18:
        /*0054*/ 	.word	0x00000460


	//----- nvinfo : EIATTR_REQNTID
	.align		4
.L_19:
        /*0058*/ 	.byte	0x04, 0x10
        /*005a*/ 	.short	(.L_21 - .L_20)
.L_20:
        /*005c*/ 	.word	0x00000100
        /*0060*/ 	.word	0x00000001
        /*0064*/ 	.word	0x00000001


	//----- nvinfo : EIATTR_CBANK_PARAM_SIZE
	.align		4
.L_21:
        /*0068*/ 	.byte	0x03, 0x19
        /*006a*/ 	.short	0x001c


	//----- nvinfo : EIATTR_PARAM_CBANK
	.align		4
        /*006c*/ 	.byte	0x04, 0x0a
        /*006e*/ 	.short	(.L_23 - .L_22)
	.align		4
.L_22:
        /*0070*/ 	.word	index@(.nv.constant0.triton_poi_fused_max_pool2d_with_indices_11)
        /*0074*/ 	.short	0x0210
        /*0076*/ 	.short	0x001c


	//----- nvinfo : EIATTR_SW_WAR
	.align		4
.L_23:
        /*0078*/ 	.byte	0x04, 0x36
        /*007a*/ 	.short	(.L_25 - .L_24)
.L_24:
        /*007c*/ 	.word	0x00000008
.L_25:


//--------------------- .nv.callgraph             --------------------------
	.section	.nv.callgraph,"",@"SHT_CUDA_CALLGRAPH"
	.align	4
	.sectionentsize	8
	.align		4
        /*0000*/ 	.word	0x00000000
	.align		4
        /*0004*/ 	.word	0xffffffff
	.align		4
        /*0008*/ 	.word	0x00000000
	.align		4
        /*000c*/ 	.word	0xfffffffe
	.align		4
        /*0010*/ 	.word	0x00000000
	.align		4
        /*0014*/ 	.word	0xfffffffd
	.align		4
        /*0018*/ 	.word	0x00000000
	.align		4
        /*001c*/ 	.word	0xfffffffc


//--------------------- .text.triton_poi_fused_max_pool2d_with_indices_11 --------------------------
	.section	.text.triton_poi_fused_max_pool2d_with_indices_11,"ax",@progbits
	.align	128
        .global         triton_poi_fused_max_pool2d_with_indices_11
        .type           triton_poi_fused_max_pool2d_with_indices_11,@function
        .size           triton_poi_fused_max_pool2d_with_indices_11,(.L_x_1 - triton_poi_fused_max_pool2d_with_indices_11)
        .other          triton_poi_fused_max_pool2d_with_indices_11,@"STO_CUDA_ENTRY STV_DEFAULT"
triton_poi_fused_max_pool2d_with_indices_11:
.text.triton_poi_fused_max_pool2d_with_indices_11:
[----:B------:R-:W-:Y:S01]  /*0000*/  LDC R1, c[0x0][0x28] ;  /* 0x00000a00ff017b82 */ /* 0x000fe20000000800 */
[----:B------:R-:W1:Y:S01]  /*0010*/  S2R R0, SR_TID.X ;  /* 0x0000000000007919 */ /* 0x000e620000002100 */
[----:B------:R-:W-:Y:S01]  /*0020*/  ULDC.64 UR4, c[0x0][0x208] ;  /* 0x0000820000047ab9 */ /* 0x000fe20000000a00 */
[----:B------:R-:W-:Y:S01]  /*0030*/  ULDC.64 UR6, c[0x0][0x220] ;  /* 0x0000880000067ab9 */ /* 0x000fe20000000a00 */
[----:B------:R-:W2:Y:S01]  /*0040*/  S2R R3, SR_CTAID.X ;  /* 0x0000000000037919 */ /* 0x000ea20000002500 */
[----:B-1----:R-:W-:-:S05]  /*0050*/  IMAD.SHL.U32 R0, R0, 0x2, RZ ;  /* 0x0000000200007824 */ /* 0x002fca00078e00ff */
[----:B------:R-:W-:-:S05]  /*0060*/  LOP3.LUT R0, R0, 0x1fe, RZ, 0xc0, !PT ;  /* 0x000001fe00007812 */ /* 0x000fca00078ec0ff */
[----:B--2---:R-:W-:Y:S02]  /*0070*/  IMAD R0, R3, 0x200, R0 ;  /* 0x0000020003007824 */ /* 0x004fe400078e0200 */
[----:B------:R-:W1:Y:S02]  /*0080*/  LDC.64 R2, c[0x0][0x210] ;  /* 0x00008400ff027b82 */ /* 0x000e640000000a00 */
[----:B------:R-:W-:-:S04]  /*0090*/  IMAD.HI R5, R0, 0x2aaaaaab, RZ ;  /* 0x2aaaaaab00057827 */ /* 0x000fc800078e02ff */
[----:B------:R-:W-:Y:S01]  /*00a0*/  VIADD R4, R0, 0x1 ;  /* 0x0000000100047836 */ /* 0x000fe20000000000 */
[----:B------:R-:W-:-:S03]  /*00b0*/  SHF.R.S32.HI R6, RZ, 0x1, R5 ;  /* 0x00000001ff067819 */ /* 0x000fc60000011405 */
[----:B------:R-:W-:Y:S01]  /*00c0*/  IMAD.HI R7, R4, 0x2aaaaaab, RZ ;  /* 0x2aaaaaab04077827 */ /* 0x000fe200078e02ff */
[----:B------:R-:W-:-:S04]  /*00d0*/  LEA.HI R5, R5, R6, RZ, 0x1 ;  /* 0x0000000605057211 */ /* 0x000fc800078f08ff */
[----:B------:R-:W-:-:S04]  /*00e0*/  SHF.R.U32.HI R6, RZ, 0x1, R7 ;  /* 0x00000001ff067819 */ /* 0x000fc80000011607 */
[----:B------:R-:W-:Y:S01]  /*00f0*/  LEA.HI R7, R7, R6, RZ, 0x1 ;  /* 0x0000000607077211 */ /* 0x000fe200078f08ff */
[C---:B------:R-:W-:Y:S02]  /*0100*/  IMAD R6, R5.reuse, -0xc, R0 ;  /* 0xfffffff405067824 */ /* 0x040fe400078e0200 */
[----:B------:R-:W-:Y:S02]  /*0110*/  IMAD R5, R5, 0x30, RZ ;  /* 0x0000003005057824 */ /* 0x000fe400078e02ff */
[----:B------:R-:W-:Y:S02]  /*0120*/  IMAD R7, R7, -0xc, R4 ;  /* 0xfffffff407077824 */ /* 0x000fe400078e0204 */
[--C-:B------:R-:W-:Y:S02]  /*0130*/  IMAD R15, R6, 0x2, R5.reuse ;  /* 0x00000002060f7824 */ /* 0x100fe400078e0205 */
[----:B------:R-:W-:Y:S02]  /*0140*/  IMAD R17, R7, 0x2, R5 ;  /* 0x0000000207117824 */ /* 0x000fe400078e0205 */
[----:B-1----:R-:W-:-:S04]  /*0150*/  IMAD.WIDE R8, R15, 0x4, R2 ;  /* 0x000000040f087825 */ /* 0x002fc800078e0202 */
[C---:B------:R-:W-:Y:S01]  /*0160*/  IMAD.WIDE R10, R17.reuse, 0x4, R2 ;  /* 0x00000004110a7825 */ /* 0x040fe200078e0202 */
[----:B------:R-:W2:Y:S03]  /*0170*/  LDG.E.EL R4, desc[UR4][R8.64] ;  /* 0x0000000408047981 */ /* 0x000ea6000c2e1900 */
[----:B------:R-:W-:Y:S01]  /*0180*/  VIADD R7, R17, 0x18 ;  /* 0x0000001811077836 */ /* 0x000fe20000000000 */
[----:B------:R1:W2:Y:S01]  /*0190*/  LDG.E.EL R19, desc[UR4][R8.64+0x4] ;  /* 0x0000040408137981 */ /* 0x0002a2000c2e1900 */
[----:B------:R-:W-:-:S03]  /*01a0*/  VIADD R13, R15, 0x18 ;  /* 0x000000180f0d7836 */ /* 0x000fc60000000000 */
[----:B------:R-:W3:Y:S01]  /*01b0*/  LDG.E.EL R18, desc[UR4][R10.64] ;  /* 0x000000040a127981 */ /* 0x000ee2000c2e1900 */
[----:B------:R-:W-:-:S03]  /*01c0*/  IMAD.WIDE R6, R7, 0x4, R2 ;  /* 0x0000000407067825 */ /* 0x000fc600078e0202 */
[----:B------:R-:W3:Y:S01]  /*01d0*/  LDG.E.EL R21, desc[UR4][R10.64+0x4] ;  /* 0x000004040a157981 */ /* 0x000ee2000c2e1900 */
[----:B------:R-:W-:-:S03]  /*01e0*/  IMAD.WIDE R12, R13, 0x4, R2 ;  /* 0x000000040d0c7825 */ /* 0x000fc600078e0202 */
[----:B------:R-:W4:Y:S04]  /*01f0*/  LDG.E.EL R6, desc[UR4][R6.64] ;  /* 0x0000000406067981 */ /* 0x000f28000c2e1900 */
[----:B------:R-:W5:Y:S01]  /*0200*/  LDG.E.EL R5, desc[UR4][R12.64] ;  /* 0x000000040c057981 */ /* 0x000f62000c2e1900 */
[----:B------:R-:W-:Y:S02]  /*0210*/  VIADD R15, R15, 0x19 ;  /* 0x000000190f0f7836 */ /* 0x000fe40000000000 */
[----:B------:R-:W-:Y:S02]  /*0220*/  VIADD R17, R17, 0x19 ;  /* 0x0000001911117836 */ /* 0x000fe40000000000 */
[----:B-1----:R-:W-:-:S04]  /*0230*/  IMAD.WIDE R8, R15, 0x4, R2 ;  /* 0x000000040f087825 */ /* 0x002fc800078e0202 */
[----:B------:R-:W-:Y:S02]  /*0240*/  IMAD.WIDE R14, R17, 0x4, R2 ;  /* 0x00000004110e7825 */ /* 0x000fe400078e0202 */
[----:B------:R1:W5:Y:S01]  /*0250*/  LDG.E.EL R2, desc[UR4][R8.64] ;  /* 0x0000000408027981 */ /* 0x000362000c2e1900 */
[----:B------:R-:W1:Y:S03]  /*0260*/  LDC.64 R16, c[0x0][0x218] ;  /* 0x00008600ff107b82 */ /* 0x000e660000000a00 */
[----:B------:R-:W5:Y:S01]  /*0270*/  LDG.E.EL R3, desc[UR4][R14.64] ;  /* 0x000000040e037981 */ /* 0x000f62000c2e1900 */
[----:B-1----:R-:W-:Y:S01]  /*0280*/  IMAD.WIDE R8, R0, 0x4, R16 ;  /* 0x0000000400087825 */ /* 0x002fe200078e0210 */
[----:B--2---:R-:W-:Y:S02]  /*0290*/  FSETP.GT.AND P5, PT, R19, R4, PT ;  /* 0x000000041300720b */ /* 0x004fe40003fa4000 */
[----:B---3--:R-:W-:-:S02]  /*02a0*/  FSETP.GT.AND P0, PT, R21, R18, PT ;  /* 0x000000121500720b */ /* 0x008fc40003f04000 */
[----:B------:R-:W-:Y:S02]  /*02b0*/  FSETP.NAN.AND P2, PT, R19, R19, PT ;  /* 0x000000131300720b */ /* 0x000fe40003f48000 */
[----:B----4-:R-:W-:Y:S02]  /*02c0*/  FSETP.NAN.AND P3, PT, R6, R6, PT ;  /* 0x000000060600720b */ /* 0x010fe40003f68000 */
[----:B------:R-:W-:Y:S02]  /*02d0*/  FSETP.NAN.AND P1, PT, R21, R21, PT ;  /* 0x000000151500720b */ /* 0x000fe40003f28000 */
[----:B-----5:R-:W-:-:S03]  /*02e0*/  FSETP.NAN.AND P4, PT, R5, R5, PT ;  /* 0x000000050500720b */ /* 0x020fc60003f88000 */
[----:B------:R-:W-:Y:S02]  /*02f0*/  @!P5 SEL R19, R19, R4, P2 ;  /* 0x000000041313d207 */ /* 0x000fe40001000000 */
[----:B------:R-:W-:Y:S02]  /*0300*/  @!P0 SEL R21, R21, R18, P1 ;  /* 0x0000001215158207 */ /* 0x000fe40000800000 */
[----:B------:R-:W-:Y:S02]  /*0310*/  FSETP.GEU.AND P2, PT, R19, R5, PT ;  /* 0x000000051300720b */ /* 0x000fe40003f4e000 */
[----:B------:R-:W-:Y:S02]  /*0320*/  FSETP.GEU.AND P1, PT, R21, R6, PT ;  /* 0x000000061500720b */ /* 0x000fe40003f2e000 */
[----:B------:R-:W-:Y:S02]  /*0330*/  SEL R4, RZ, 0x1, !P5 ;  /* 0x00000001ff047807 */ /* 0x000fe40006800000 */
[----:B------:R-:W-:-:S02]  /*0340*/  @!P4 SEL R5, R5, R19, !P2 ;  /* 0x000000130505c207 */ /* 0x000fc40005000000 */
[----:B------:R-:W-:Y:S02]  /*0350*/  @!P3 SEL R6, R6, R21, !P1 ;  /* 0x000000150606b207 */ /* 0x000fe40004800000 */
[-C--:B------:R-:W-:Y:S02]  /*0360*/  FSETP.NAN.AND P3, PT, R2, R2.reuse, PT ;  /* 0x000000020200720b */ /* 0x080fe40003f68000 */
[----:B------:R-:W-:Y:S02]  /*0370*/  FSETP.NAN.AND P4, PT, R3, R3, PT ;  /* 0x000000030300720b */ /* 0x000fe40003f88000 */
[----:B------:R-:W-:Y:S02]  /*0380*/  SEL R7, RZ, 0x1, !P0 ;  /* 0x00000001ff077807 */ /* 0x000fe40004000000 */
[----:B------:R-:W-:Y:S02]  /*0390*/  SEL R4, R4, 0x2, P2 ;  /* 0x0000000204047807 */ /* 0x000fe40001000000 */
[----:B------:R-:W-:-:S02]  /*03a0*/  FSETP.GEU.AND P2, PT, R5, R2, PT ;  /* 0x000000020500720b */ /* 0x000fc40003f4e000 */
[----:B------:R-:W-:Y:S02]  /*03b0*/  SEL R7, R7, 0x2, P1 ;  /* 0x0000000207077807 */ /* 0x000fe40000800000 */
[----:B------:R-:W-:Y:S02]  /*03c0*/  FSETP.GEU.AND P0, PT, R6, R3, PT ;  /* 0x000000030600720b */ /* 0x000fe40003f0e000 */
[----:B------:R-:W-:Y:S02]  /*03d0*/  SEL R4, R4, 0x3, P2 ;  /* 0x0000000304047807 */ /* 0x000fe40001000000 */
[----:B------:R-:W-:Y:S02]  /*03e0*/  SEL R7, R7, 0x3, P0 ;  /* 0x0000000307077807 */ /* 0x000fe40000000000 */
[----:B------:R-:W-:Y:S02]  /*03f0*/  IADD3 R10, P1, R0, UR6, RZ ;  /* 0x00000006000a7c10 */ /* 0x000fe4000ff3e0ff */
[----:B------:R-:W-:Y:S01]  /*0400*/  @!P3 SEL R2, R2, R5, !P2 ;  /* 0x000000050202b207 */ /* 0x000fe20005000000 */
[----:B------:R-:W-:Y:S01]  /*0410*/  IMAD R7, R7, 0x100, R4 ;  /* 0x0000010007077824 */ /* 0x000fe200078e0204 */
[----:B------:R-:W-:-:S02]  /*0420*/  @!P4 SEL R3, R3, R6, !P0 ;  /* 0x000000060303c207 */ /* 0x000fc40004000000 */
[----:B------:R-:W-:-:S03]  /*0430*/  LEA.HI.X.SX32 R11, R0, UR7, 0x1, P1 ;  /* 0x00000007000b7c11 */ /* 0x000fc600088f0eff */
[----:B------:R-:W-:Y:S04]  /*0440*/  STG.E.64 desc[UR4][R8.64], R2 ;  /* 0x0000000208007986 */ /* 0x000fe8000c101b04 */
[----:B------:R-:W-:Y:S01]  /*0450*/  STG.E.U16 desc[UR4][R10.64], R7 ;  /* 0x000000070a007986 */ /* 0x000fe2000c101504 */
[----:B------:R-:W-:Y:S05]  /*0460*/  EXIT ;  /* 0x000000000000794d */ /* 0x000fea0003800000 */
.L_x_0:
[----:B------:R-:W-:-:S00]  /*0470*/  BRA `(.L_x_0) ;  /* 0xfffffffc00fc7947 */ /* 0x000fc0000383ffff */
[----:B------:R-:W-:-:S00]  /*0480*/  NOP ;  /* 0x0000000000007918 */ /* 0x000fc00000000000 */
[----:B------:R-:W-:-:S00]  /*0490*/  NOP ;  /* 0x0000000000007918 */ /* 0x000fc00000000000 */
[----:B------:R-:W-:-:S00]  /*04a0*/  NOP ;  /* 0x0000000000007918 */ /* 0x000fc00000000000 */
[----:B------:R-:W-:-:S00]  /*04b0*/  NOP ;  /* 0x0000000000007918 */ /* 0x000fc00000000000 */
[----:B------:R-:W-:-:S00]  /*04c0*/  NOP ;  /* 0x0000000000007918 */ /* 0x000fc00000000000 */
[----:B------:R-:W-:-:S00]  /*04d0*/  NOP ;  /* 0x0000000000007918 */ /* 0x000fc00000000000 */
[----:B------:R-:W-:-:S00]  /*04e0*/  NOP ;  /* 0x0000000000007918 */ /* 0x000fc00000000000 */
[----:B------:R-:W-:-:S00]  /*04f0*/  NOP ;  /* 0x0000000000007918 */ /* 0x000fc00000000000 */
.L_x_1:


//--------------------- .nv.constant0.triton_poi_fused_max_pool2d_with_indices_11 --------------------------
	.section	.nv.constant0.triton_poi_fused_max_pool2d_with_indices_11,"a",@progbits
	.sectionflags	@""
	.align	4
.nv.constant0.triton_poi_fused_max_pool2d_with_indices_11:
	.zero		556
